//
// Generated by NVIDIA NVVM Compiler
//
// Compiler Build ID: CL-36424714
// Cuda compilation tools, release 13.0, V13.0.88
// Based on NVVM 20.0.0
//

.version 9.0
.target sm_100
.address_size 64

	// .globl	_Z5Scan1PfS_j
// _ZZ5Scan1PfS_jE2XY has been demoted
// _ZZ5Scan2PfS_jE2XY has been demoted
// _ZZ3AddPfS_iE2XY has been demoted
// _ZZ3AddPfS_iE3ARR has been demoted

.visible .entry _Z5Scan1PfS_j(
	.param .u64 .ptr .align 1 _Z5Scan1PfS_j_param_0,
	.param .u64 .ptr .align 1 _Z5Scan1PfS_j_param_1,
	.param .u32 _Z5Scan1PfS_j_param_2
)
{
	.reg .pred 	%p<30>;
	.reg .b32 	%r<45>;
	.reg .b32 	%f<69>;
	.reg .b64 	%rd<15>;
	// demoted variable
	.shared .align 4 .b8 _ZZ5Scan1PfS_jE2XY[8192];
	ld.param.u64 	%rd3, [_Z5Scan1PfS_j_param_0];
	ld.param.u64 	%rd4, [_Z5Scan1PfS_j_param_1];
	ld.param.u32 	%r13, [_Z5Scan1PfS_j_param_2];
	cvta.to.global.u64 	%rd1, %rd3;
	cvta.to.global.u64 	%rd2, %rd4;
	mov.u32 	%r1, %tid.x;
	mov.u32 	%r2, %ctaid.x;
	mov.u32 	%r3, %ntid.x;
	mul.lo.s32 	%r14, %r3, %r2;
	shl.b32 	%r4, %r14, 1;
	add.s32 	%r5, %r4, %r1;
	setp.ge.u32 	%p1, %r5, %r13;
	setp.lt.s32 	%p2, %r5, 1;
	shl.b32 	%r15, %r1, 2;
	mov.u32 	%r16, _ZZ5Scan1PfS_jE2XY;
	add.s32 	%r6, %r16, %r15;
	or.pred  	%p3, %p2, %p1;
	@%p3 bra 	$L__BB0_2;
	add.s32 	%r18, %r5, -1;
	mul.wide.u32 	%rd5, %r18, 4;
	add.s64 	%rd6, %rd2, %rd5;
	ld.global.f32 	%f1, [%rd6];
	st.shared.f32 	[%r6], %f1;
	bra.uni 	$L__BB0_3;
$L__BB0_2:
	mov.b32 	%r17, 0;
	st.shared.u32 	[%r6], %r17;
$L__BB0_3:
	add.s32 	%r7, %r5, %r3;
	setp.ge.u32 	%p4, %r7, %r13;
	shl.b32 	%r19, %r3, 2;
	add.s32 	%r8, %r6, %r19;
	@%p4 bra 	$L__BB0_5;
	add.s32 	%r21, %r7, -1;
	mul.wide.u32 	%rd7, %r21, 4;
	add.s64 	%rd8, %rd2, %rd7;
	ld.global.f32 	%f2, [%rd8];
	st.shared.f32 	[%r8], %f2;
	bra.uni 	$L__BB0_6;
$L__BB0_5:
	mov.b32 	%r20, 0;
	st.shared.u32 	[%r8], %r20;
$L__BB0_6:
	bar.sync 	0;
	add.s32 	%r9, %r1, 1;
	shl.b32 	%r10, %r9, 3;
	add.s32 	%r11, %r16, %r10;
	ld.shared.f32 	%f3, [%r11+-8];
	ld.shared.f32 	%f4, [%r11+-4];
	add.f32 	%f5, %f3, %f4;
	st.shared.f32 	[%r11+-4], %f5;
	bar.sync 	0;
	setp.gt.u32 	%p5, %r1, 511;
	@%p5 bra 	$L__BB0_8;
	add.s32 	%r23, %r11, %r10;
	ld.shared.f32 	%f6, [%r23+-12];
	ld.shared.f32 	%f7, [%r23+-4];
	add.f32 	%f8, %f6, %f7;
	st.shared.f32 	[%r23+-4], %f8;
$L__BB0_8:
	bar.sync 	0;
	setp.gt.u32 	%p6, %r1, 255;
	@%p6 bra 	$L__BB0_10;
	mad.lo.s32 	%r24, %r9, 24, %r11;
	ld.shared.f32 	%f9, [%r24+-20];
	ld.shared.f32 	%f10, [%r24+-4];
	add.f32 	%f11, %f9, %f10;
	st.shared.f32 	[%r24+-4], %f11;
$L__BB0_10:
	bar.sync 	0;
	setp.gt.u32 	%p7, %r1, 127;
	@%p7 bra 	$L__BB0_12;
	mad.lo.s32 	%r25, %r9, 56, %r11;
	ld.shared.f32 	%f12, [%r25+-36];
	ld.shared.f32 	%f13, [%r25+-4];
	add.f32 	%f14, %f12, %f13;
	st.shared.f32 	[%r25+-4], %f14;
$L__BB0_12:
	bar.sync 	0;
	setp.gt.u32 	%p8, %r1, 63;
	@%p8 bra 	$L__BB0_14;
	mad.lo.s32 	%r26, %r9, 120, %r11;
	ld.shared.f32 	%f15, [%r26+-68];
	ld.shared.f32 	%f16, [%r26+-4];
	add.f32 	%f17, %f15, %f16;
	st.shared.f32 	[%r26+-4], %f17;
$L__BB0_14:
	bar.sync 	0;
	setp.gt.u32 	%p9, %r1, 31;
	@%p9 bra 	$L__BB0_16;
	mad.lo.s32 	%r27, %r9, 248, %r11;
	ld.shared.f32 	%f18, [%r27+-132];
	ld.shared.f32 	%f19, [%r27+-4];
	add.f32 	%f20, %f18, %f19;
	st.shared.f32 	[%r27+-4], %f20;
$L__BB0_16:
	bar.sync 	0;
	setp.gt.u32 	%p10, %r1, 15;
	@%p10 bra 	$L__BB0_18;
	mad.lo.s32 	%r28, %r9, 504, %r11;
	ld.shared.f32 	%f21, [%r28+-260];
	ld.shared.f32 	%f22, [%r28+-4];
	add.f32 	%f23, %f21, %f22;
	st.shared.f32 	[%r28+-4], %f23;
$L__BB0_18:
	bar.sync 	0;
	setp.gt.u32 	%p11, %r1, 7;
	@%p11 bra 	$L__BB0_20;
	mad.lo.s32 	%r29, %r9, 1016, %r11;
	ld.shared.f32 	%f24, [%r29+-516];
	ld.shared.f32 	%f25, [%r29+-4];
	add.f32 	%f26, %f24, %f25;
	st.shared.f32 	[%r29+-4], %f26;
$L__BB0_20:
	bar.sync 	0;
	setp.gt.u32 	%p12, %r1, 3;
	@%p12 bra 	$L__BB0_22;
	mad.lo.s32 	%r30, %r9, 2040, %r11;
	ld.shared.f32 	%f27, [%r30+-1028];
	ld.shared.f32 	%f28, [%r30+-4];
	add.f32 	%f29, %f27, %f28;
	st.shared.f32 	[%r30+-4], %f29;
$L__BB0_22:
	bar.sync 	0;
	setp.gt.u32 	%p13, %r1, 1;
	@%p13 bra 	$L__BB0_24;
	mad.lo.s32 	%r31, %r9, 4088, %r11;
	ld.shared.f32 	%f30, [%r31+-2052];
	ld.shared.f32 	%f31, [%r31+-4];
	add.f32 	%f32, %f30, %f31;
	st.shared.f32 	[%r31+-4], %f32;
$L__BB0_24:
	bar.sync 	0;
	setp.ne.s32 	%p14, %r1, 0;
	@%p14 bra 	$L__BB0_26;
	ld.shared.f32 	%f33, [_ZZ5Scan1PfS_jE2XY+4092];
	ld.shared.f32 	%f34, [_ZZ5Scan1PfS_jE2XY+8188];
	add.f32 	%f35, %f33, %f34;
	st.shared.f32 	[_ZZ5Scan1PfS_jE2XY+8188], %f35;
$L__BB0_26:
	setp.ne.s32 	%p15, %r1, 0;
	bar.sync 	0;
	shl.b32 	%r12, %r9, 1;
	bar.sync 	0;
	@%p15 bra 	$L__BB0_28;
	ld.shared.f32 	%f36, [_ZZ5Scan1PfS_jE2XY+4092];
	ld.shared.f32 	%f37, [_ZZ5Scan1PfS_jE2XY+6140];
	add.f32 	%f38, %f36, %f37;
	st.shared.f32 	[_ZZ5Scan1PfS_jE2XY+6140], %f38;
$L__BB0_28:
	bar.sync 	0;
	setp.gt.u32 	%p16, %r1, 2;
	@%p16 bra 	$L__BB0_30;
	mad.lo.s32 	%r32, %r12, 1020, %r11;
	ld.shared.f32 	%f39, [%r32+-4];
	ld.shared.f32 	%f40, [%r32+1020];
	add.f32 	%f41, %f39, %f40;
	st.shared.f32 	[%r32+1020], %f41;
$L__BB0_30:
	bar.sync 	0;
	setp.gt.u32 	%p17, %r1, 6;
	@%p17 bra 	$L__BB0_32;
	mad.lo.s32 	%r33, %r12, 508, %r11;
	ld.shared.f32 	%f42, [%r33+-4];
	ld.shared.f32 	%f43, [%r33+508];
	add.f32 	%f44, %f42, %f43;
	st.shared.f32 	[%r33+508], %f44;
$L__BB0_32:
	bar.sync 	0;
	setp.gt.u32 	%p18, %r1, 14;
	@%p18 bra 	$L__BB0_34;
	mad.lo.s32 	%r34, %r12, 252, %r11;
	ld.shared.f32 	%f45, [%r34+-4];
	ld.shared.f32 	%f46, [%r34+252];
	add.f32 	%f47, %f45, %f46;
	st.shared.f32 	[%r34+252], %f47;
$L__BB0_34:
	bar.sync 	0;
	setp.gt.u32 	%p19, %r1, 30;
	@%p19 bra 	$L__BB0_36;
	mad.lo.s32 	%r35, %r12, 124, %r11;
	ld.shared.f32 	%f48, [%r35+-4];
	ld.shared.f32 	%f49, [%r35+124];
	add.f32 	%f50, %f48, %f49;
	st.shared.f32 	[%r35+124], %f50;
$L__BB0_36:
	bar.sync 	0;
	setp.gt.u32 	%p20, %r1, 62;
	@%p20 bra 	$L__BB0_38;
	mad.lo.s32 	%r36, %r12, 60, %r11;
	ld.shared.f32 	%f51, [%r36+-4];
	ld.shared.f32 	%f52, [%r36+60];
	add.f32 	%f53, %f51, %f52;
	st.shared.f32 	[%r36+60], %f53;
$L__BB0_38:
	bar.sync 	0;
	setp.gt.u32 	%p21, %r1, 126;
	@%p21 bra 	$L__BB0_40;
	mad.lo.s32 	%r37, %r12, 28, %r11;
	ld.shared.f32 	%f54, [%r37+-4];
	ld.shared.f32 	%f55, [%r37+28];
	add.f32 	%f56, %f54, %f55;
	st.shared.f32 	[%r37+28], %f56;
$L__BB0_40:
	bar.sync 	0;
	setp.gt.u32 	%p22, %r1, 254;
	@%p22 bra 	$L__BB0_42;
	mad.lo.s32 	%r38, %r12, 12, %r11;
	ld.shared.f32 	%f57, [%r38+-4];
	ld.shared.f32 	%f58, [%r38+12];
	add.f32 	%f59, %f57, %f58;
	st.shared.f32 	[%r38+12], %f59;
$L__BB0_42:
	bar.sync 	0;
	setp.gt.u32 	%p23, %r1, 510;
	@%p23 bra 	$L__BB0_44;
	shl.b32 	%r39, %r12, 2;
	add.s32 	%r40, %r11, %r39;
	ld.shared.f32 	%f60, [%r40+-4];
	ld.shared.f32 	%f61, [%r40+4];
	add.f32 	%f62, %f60, %f61;
	st.shared.f32 	[%r40+4], %f62;
$L__BB0_44:
	bar.sync 	0;
	setp.eq.s32 	%p24, %r1, 1023;
	@%p24 bra 	$L__BB0_46;
	ld.shared.f32 	%f63, [%r11+-4];
	ld.shared.f32 	%f64, [%r11];
	add.f32 	%f65, %f63, %f64;
	st.shared.f32 	[%r11], %f65;
$L__BB0_46:
	setp.ge.u32 	%p25, %r5, %r13;
	bar.sync 	0;
	@%p25 bra 	$L__BB0_48;
	ld.shared.f32 	%f66, [%r6];
	mul.wide.s32 	%rd9, %r5, 4;
	add.s64 	%rd10, %rd1, %rd9;
	st.global.f32 	[%rd10], %f66;
$L__BB0_48:
	setp.ge.u32 	%p26, %r7, %r13;
	@%p26 bra 	$L__BB0_50;
	ld.shared.f32 	%f67, [%r8];
	mul.wide.u32 	%rd11, %r7, 4;
	add.s64 	%rd12, %rd1, %rd11;
	st.global.f32 	[%rd12], %f67;
$L__BB0_50:
	setp.ne.s32 	%p27, %r1, 1023;
	bar.sync 	0;
	add.s32 	%r41, %r4, 1023;
	setp.ge.u32 	%p28, %r41, %r13;
	or.pred  	%p29, %p27, %p28;
	@%p29 bra 	$L__BB0_52;
	add.s32 	%r44, %r16, %r19;
	ld.shared.f32 	%f68, [%r44+4092];
	mul.wide.u32 	%rd13, %r2, 4;
	add.s64 	%rd14, %rd2, %rd13;
	st.global.f32 	[%rd14], %f68;
$L__BB0_52:
	bar.sync 	0;
	ret;

}
	// .globl	_Z5Scan2PfS_j
.visible .entry _Z5Scan2PfS_j(
	.param .u64 .ptr .align 1 _Z5Scan2PfS_j_param_0,
	.param .u64 .ptr .align 1 _Z5Scan2PfS_j_param_1,
	.param .u32 _Z5Scan2PfS_j_param_2
)
{
	.reg .pred 	%p<25>;
	.reg .b32 	%r<39>;
	.reg .b32 	%f<68>;
	.reg .b64 	%rd<13>;
	// demoted variable
	.shared .align 4 .b8 _ZZ5Scan2PfS_jE2XY[8192];
	ld.param.u64 	%rd3, [_Z5Scan2PfS_j_param_0];
	ld.param.u64 	%rd4, [_Z5Scan2PfS_j_param_1];
	ld.param.u32 	%r11, [_Z5Scan2PfS_j_param_2];
	cvta.to.global.u64 	%rd1, %rd3;
	cvta.to.global.u64 	%rd2, %rd4;
	mov.u32 	%r1, %tid.x;
	mov.u32 	%r12, %ctaid.x;
	mov.u32 	%r2, %ntid.x;
	mul.lo.s32 	%r13, %r2, %r12;
	shl.b32 	%r14, %r13, 1;
	add.s32 	%r3, %r14, %r1;
	setp.ge.u32 	%p1, %r3, %r11;
	shl.b32 	%r15, %r1, 2;
	mov.u32 	%r16, _ZZ5Scan2PfS_jE2XY;
	add.s32 	%r4, %r16, %r15;
	@%p1 bra 	$L__BB1_2;
	mul.wide.s32 	%rd5, %r3, 4;
	add.s64 	%rd6, %rd2, %rd5;
	ld.global.f32 	%f1, [%rd6];
	st.shared.f32 	[%r4], %f1;
	bra.uni 	$L__BB1_3;
$L__BB1_2:
	mov.b32 	%r17, 0;
	st.shared.u32 	[%r4], %r17;
$L__BB1_3:
	add.s32 	%r5, %r3, %r2;
	setp.ge.u32 	%p2, %r5, %r11;
	shl.b32 	%r18, %r2, 2;
	add.s32 	%r6, %r4, %r18;
	@%p2 bra 	$L__BB1_5;
	mul.wide.u32 	%rd7, %r5, 4;
	add.s64 	%rd8, %rd2, %rd7;
	ld.global.f32 	%f2, [%rd8];
	st.shared.f32 	[%r6], %f2;
	bra.uni 	$L__BB1_6;
$L__BB1_5:
	mov.b32 	%r19, 0;
	st.shared.u32 	[%r6], %r19;
$L__BB1_6:
	bar.sync 	0;
	add.s32 	%r7, %r1, 1;
	shl.b32 	%r8, %r7, 3;
	add.s32 	%r9, %r16, %r8;
	ld.shared.f32 	%f3, [%r9+-8];
	ld.shared.f32 	%f4, [%r9+-4];
	add.f32 	%f5, %f3, %f4;
	st.shared.f32 	[%r9+-4], %f5;
	bar.sync 	0;
	setp.gt.u32 	%p3, %r1, 511;
	@%p3 bra 	$L__BB1_8;
	add.s32 	%r21, %r9, %r8;
	ld.shared.f32 	%f6, [%r21+-12];
	ld.shared.f32 	%f7, [%r21+-4];
	add.f32 	%f8, %f6, %f7;
	st.shared.f32 	[%r21+-4], %f8;
$L__BB1_8:
	bar.sync 	0;
	setp.gt.u32 	%p4, %r1, 255;
	@%p4 bra 	$L__BB1_10;
	mad.lo.s32 	%r22, %r7, 24, %r9;
	ld.shared.f32 	%f9, [%r22+-20];
	ld.shared.f32 	%f10, [%r22+-4];
	add.f32 	%f11, %f9, %f10;
	st.shared.f32 	[%r22+-4], %f11;
$L__BB1_10:
	bar.sync 	0;
	setp.gt.u32 	%p5, %r1, 127;
	@%p5 bra 	$L__BB1_12;
	mad.lo.s32 	%r23, %r7, 56, %r9;
	ld.shared.f32 	%f12, [%r23+-36];
	ld.shared.f32 	%f13, [%r23+-4];
	add.f32 	%f14, %f12, %f13;
	st.shared.f32 	[%r23+-4], %f14;
$L__BB1_12:
	bar.sync 	0;
	setp.gt.u32 	%p6, %r1, 63;
	@%p6 bra 	$L__BB1_14;
	mad.lo.s32 	%r24, %r7, 120, %r9;
	ld.shared.f32 	%f15, [%r24+-68];
	ld.shared.f32 	%f16, [%r24+-4];
	add.f32 	%f17, %f15, %f16;
	st.shared.f32 	[%r24+-4], %f17;
$L__BB1_14:
	bar.sync 	0;
	setp.gt.u32 	%p7, %r1, 31;
	@%p7 bra 	$L__BB1_16;
	mad.lo.s32 	%r25, %r7, 248, %r9;
	ld.shared.f32 	%f18, [%r25+-132];
	ld.shared.f32 	%f19, [%r25+-4];
	add.f32 	%f20, %f18, %f19;
	st.shared.f32 	[%r25+-4], %f20;
$L__BB1_16:
	bar.sync 	0;
	setp.gt.u32 	%p8, %r1, 15;
	@%p8 bra 	$L__BB1_18;
	mad.lo.s32 	%r26, %r7, 504, %r9;
	ld.shared.f32 	%f21, [%r26+-260];
	ld.shared.f32 	%f22, [%r26+-4];
	add.f32 	%f23, %f21, %f22;
	st.shared.f32 	[%r26+-4], %f23;
$L__BB1_18:
	bar.sync 	0;
	setp.gt.u32 	%p9, %r1, 7;
	@%p9 bra 	$L__BB1_20;
	mad.lo.s32 	%r27, %r7, 1016, %r9;
	ld.shared.f32 	%f24, [%r27+-516];
	ld.shared.f32 	%f25, [%r27+-4];
	add.f32 	%f26, %f24, %f25;
	st.shared.f32 	[%r27+-4], %f26;
$L__BB1_20:
	bar.sync 	0;
	setp.gt.u32 	%p10, %r1, 3;
	@%p10 bra 	$L__BB1_22;
	mad.lo.s32 	%r28, %r7, 2040, %r9;
	ld.shared.f32 	%f27, [%r28+-1028];
	ld.shared.f32 	%f28, [%r28+-4];
	add.f32 	%f29, %f27, %f28;
	st.shared.f32 	[%r28+-4], %f29;
$L__BB1_22:
	bar.sync 	0;
	setp.gt.u32 	%p11, %r1, 1;
	@%p11 bra 	$L__BB1_24;
	mad.lo.s32 	%r29, %r7, 4088, %r9;
	ld.shared.f32 	%f30, [%r29+-2052];
	ld.shared.f32 	%f31, [%r29+-4];
	add.f32 	%f32, %f30, %f31;
	st.shared.f32 	[%r29+-4], %f32;
$L__BB1_24:
	bar.sync 	0;
	setp.ne.s32 	%p12, %r1, 0;
	@%p12 bra 	$L__BB1_26;
	ld.shared.f32 	%f33, [_ZZ5Scan2PfS_jE2XY+4092];
	ld.shared.f32 	%f34, [_ZZ5Scan2PfS_jE2XY+8188];
	add.f32 	%f35, %f33, %f34;
	st.shared.f32 	[_ZZ5Scan2PfS_jE2XY+8188], %f35;
$L__BB1_26:
	setp.ne.s32 	%p13, %r1, 0;
	bar.sync 	0;
	shl.b32 	%r10, %r7, 1;
	bar.sync 	0;
	@%p13 bra 	$L__BB1_28;
	ld.shared.f32 	%f36, [_ZZ5Scan2PfS_jE2XY+4092];
	ld.shared.f32 	%f37, [_ZZ5Scan2PfS_jE2XY+6140];
	add.f32 	%f38, %f36, %f37;
	st.shared.f32 	[_ZZ5Scan2PfS_jE2XY+6140], %f38;
$L__BB1_28:
	bar.sync 	0;
	setp.gt.u32 	%p14, %r1, 2;
	@%p14 bra 	$L__BB1_30;
	mad.lo.s32 	%r30, %r10, 1020, %r9;
	ld.shared.f32 	%f39, [%r30+-4];
	ld.shared.f32 	%f40, [%r30+1020];
	add.f32 	%f41, %f39, %f40;
	st.shared.f32 	[%r30+1020], %f41;
$L__BB1_30:
	bar.sync 	0;
	setp.gt.u32 	%p15, %r1, 6;
	@%p15 bra 	$L__BB1_32;
	mad.lo.s32 	%r31, %r10, 508, %r9;
	ld.shared.f32 	%f42, [%r31+-4];
	ld.shared.f32 	%f43, [%r31+508];
	add.f32 	%f44, %f42, %f43;
	st.shared.f32 	[%r31+508], %f44;
$L__BB1_32:
	bar.sync 	0;
	setp.gt.u32 	%p16, %r1, 14;
	@%p16 bra 	$L__BB1_34;
	mad.lo.s32 	%r32, %r10, 252, %r9;
	ld.shared.f32 	%f45, [%r32+-4];
	ld.shared.f32 	%f46, [%r32+252];
	add.f32 	%f47, %f45, %f46;
	st.shared.f32 	[%r32+252], %f47;
$L__BB1_34:
	bar.sync 	0;
	setp.gt.u32 	%p17, %r1, 30;
	@%p17 bra 	$L__BB1_36;
	mad.lo.s32 	%r33, %r10, 124, %r9;
	ld.shared.f32 	%f48, [%r33+-4];
	ld.shared.f32 	%f49, [%r33+124];
	add.f32 	%f50, %f48, %f49;
	st.shared.f32 	[%r33+124], %f50;
$L__BB1_36:
	bar.sync 	0;
	setp.gt.u32 	%p18, %r1, 62;
	@%p18 bra 	$L__BB1_38;
	mad.lo.s32 	%r34, %r10, 60, %r9;
	ld.shared.f32 	%f51, [%r34+-4];
	ld.shared.f32 	%f52, [%r34+60];
	add.f32 	%f53, %f51, %f52;
	st.shared.f32 	[%r34+60], %f53;
$L__BB1_38:
	bar.sync 	0;
	setp.gt.u32 	%p19, %r1, 126;
	@%p19 bra 	$L__BB1_40;
	mad.lo.s32 	%r35, %r10, 28, %r9;
	ld.shared.f32 	%f54, [%r35+-4];
	ld.shared.f32 	%f55, [%r35+28];
	add.f32 	%f56, %f54, %f55;
	st.shared.f32 	[%r35+28], %f56;
$L__BB1_40:
	bar.sync 	0;
	setp.gt.u32 	%p20, %r1, 254;
	@%p20 bra 	$L__BB1_42;
	mad.lo.s32 	%r36, %r10, 12, %r9;
	ld.shared.f32 	%f57, [%r36+-4];
	ld.shared.f32 	%f58, [%r36+12];
	add.f32 	%f59, %f57, %f58;
	st.shared.f32 	[%r36+12], %f59;
$L__BB1_42:
	bar.sync 	0;
	setp.gt.u32 	%p21, %r1, 510;
	@%p21 bra 	$L__BB1_44;
	shl.b32 	%r37, %r10, 2;
	add.s32 	%r38, %r9, %r37;
	ld.shared.f32 	%f60, [%r38+-4];
	ld.shared.f32 	%f61, [%r38+4];
	add.f32 	%f62, %f60, %f61;
	st.shared.f32 	[%r38+4], %f62;
$L__BB1_44:
	bar.sync 	0;
	setp.eq.s32 	%p22, %r1, 1023;
	@%p22 bra 	$L__BB1_46;
	ld.shared.f32 	%f63, [%r9+-4];
	ld.shared.f32 	%f64, [%r9];
	add.f32 	%f65, %f63, %f64;
	st.shared.f32 	[%r9], %f65;
$L__BB1_46:
	setp.ge.u32 	%p23, %r3, %r11;
	bar.sync 	0;
	@%p23 bra 	$L__BB1_48;
	ld.shared.f32 	%f66, [%r4];
	mul.wide.s32 	%rd9, %r3, 4;
	add.s64 	%rd10, %rd1, %rd9;
	st.global.f32 	[%rd10], %f66;
$L__BB1_48:
	setp.ge.u32 	%p24, %r5, %r11;
	@%p24 bra 	$L__BB1_50;
	ld.shared.f32 	%f67, [%r6];
	mul.wide.u32 	%rd11, %r5, 4;
	add.s64 	%rd12, %rd1, %rd11;
	st.global.f32 	[%rd12], %f67;
$L__BB1_50:
	bar.sync 	0;
	ret;

}
	// .globl	_Z3AddPfS_i
.visible .entry _Z3AddPfS_i(
	.param .u64 .ptr .align 1 _Z3AddPfS_i_param_0,
	.param .u64 .ptr .align 1 _Z3AddPfS_i_param_1,
	.param .u32 _Z3AddPfS_i_param_2
)
{
	.reg .pred 	%p<9>;
	.reg .b32 	%r<17>;
	.reg .b32 	%f<12>;
	.reg .b64 	%rd<11>;
	// demoted variable
	.shared .align 4 .b8 _ZZ3AddPfS_iE2XY[8192];
	// demoted variable
	.shared .align 4 .f32 _ZZ3AddPfS_iE3ARR;
	ld.param.u64 	%rd4, [_Z3AddPfS_i_param_0];
	ld.param.u64 	%rd5, [_Z3AddPfS_i_param_1];
	ld.param.u32 	%r7, [_Z3AddPfS_i_param_2];
	cvta.to.global.u64 	%rd1, %rd5;
	mov.u32 	%r8, %tid.x;
	mov.u32 	%r1, %ctaid.x;
	mov.u32 	%r2, %ntid.x;
	mul.lo.s32 	%r9, %r2, %r1;
	shl.b32 	%r10, %r9, 1;
	add.s32 	%r3, %r10, %r8;
	setp.ge.s32 	%p1, %r3, %r7;
	mul.wide.s32 	%rd6, %r3, 4;
	add.s64 	%rd2, %rd1, %rd6;
	shl.b32 	%r11, %r8, 2;
	mov.u32 	%r12, _ZZ3AddPfS_iE2XY;
	add.s32 	%r4, %r12, %r11;
	@%p1 bra 	$L__BB2_2;
	ld.global.f32 	%f1, [%rd2];
	st.shared.f32 	[%r4], %f1;
	bra.uni 	$L__BB2_3;
$L__BB2_2:
	mov.b32 	%r13, 0;
	st.shared.u32 	[%r4], %r13;
$L__BB2_3:
	add.s32 	%r5, %r3, %r2;
	setp.ge.u32 	%p2, %r5, %r7;
	mul.wide.u32 	%rd7, %r5, 4;
	add.s64 	%rd3, %rd1, %rd7;
	shl.b32 	%r14, %r2, 2;
	add.s32 	%r6, %r4, %r14;
	@%p2 bra 	$L__BB2_5;
	ld.global.f32 	%f2, [%rd3];
	st.shared.f32 	[%r6], %f2;
	bra.uni 	$L__BB2_6;
$L__BB2_5:
	mov.b32 	%r15, 0;
	st.shared.u32 	[%r6], %r15;
$L__BB2_6:
	setp.eq.s32 	%p3, %r1, 0;
	@%p3 bra 	$L__BB2_8;
	add.s32 	%r16, %r1, -1;
	cvta.to.global.u64 	%rd8, %rd4;
	mul.wide.u32 	%rd9, %r16, 4;
	add.s64 	%rd10, %rd8, %rd9;
	ld.global.f32 	%f3, [%rd10];
	st.shared.f32 	[_ZZ3AddPfS_iE3ARR], %f3;
$L__BB2_8:
	setp.eq.s32 	%p4, %r1, 0;
	bar.sync 	0;
	@%p4 bra 	$L__BB2_14;
	setp.ge.s32 	%p5, %r3, %r7;
	@%p5 bra 	$L__BB2_11;
	ld.shared.f32 	%f4, [_ZZ3AddPfS_iE3ARR];
	ld.shared.f32 	%f5, [%r4];
	add.f32 	%f6, %f4, %f5;
	st.shared.f32 	[%r4], %f6;
$L__BB2_11:
	setp.ge.u32 	%p6, %r5, %r7;
	@%p6 bra 	$L__BB2_13;
	ld.shared.f32 	%f7, [_ZZ3AddPfS_iE3ARR];
	ld.shared.f32 	%f8, [%r6];
	add.f32 	%f9, %f7, %f8;
	st.shared.f32 	[%r6], %f9;
$L__BB2_13:
	bar.sync 	0;
$L__BB2_14:
	setp.ge.s32 	%p7, %r3, %r7;
	bar.sync 	0;
	@%p7 bra 	$L__BB2_16;
	ld.shared.f32 	%f10, [%r4];
	st.global.f32 	[%rd2], %f10;
$L__BB2_16:
	setp.ge.u32 	%p8, %r5, %r7;
	@%p8 bra 	$L__BB2_18;
	ld.shared.f32 	%f11, [%r6];
	st.global.f32 	[%rd3], %f11;
$L__BB2_18:
	bar.sync 	0;
	ret;

}


// ===== COMPILED SASS (sm_100) =====

	.target	sm_100

	.elftype	@"ET_EXEC"


//--------------------- .note.nv.tkinfo           --------------------------
	.section	.note.nv.tkinfo,"",@"SHT_NOTE"
	.sectionflags	@"SHF_NOTE_NV_TKINFO"
	.tkinfo
        /*0018*/ 	.word	0x00000002
        /*0030*/ 	.string	""
        /*0030*/ 	.string	"ptxas"
        /*0030*/ 	.string	"Cuda compilation tools, release 13.0, V13.0.88"
        /*0030*/ 	.string	"Build cuda_13.0.r13.0/compiler.36424714_0"
        /*0030*/ 	.string	"-arch sm_100 -m 64 "



//--------------------- .note.nv.cuinfo           --------------------------
	.section	.note.nv.cuinfo,"",@"SHT_NOTE"
	.sectionflags	@"SHF_NOTE_NV_CUINFO"
        /*0018*/ 	.short	0x0002
        /*001a*/ 	.short	0x0064
        /*001c*/ 	.short	0x0082
	.zero		2


//--------------------- .nv.info                  --------------------------
	.section	.nv.info,"",@"SHT_CUDA_INFO"
	.align	4


	//----- nvinfo : EIATTR_REGCOUNT
	.align		4
        /*0000*/ 	.byte	0x04, 0x2f
        /*0002*/ 	.short	(.L_1 - .L_0)
	.align		4
.L_0:
        /*0004*/ 	.word	index@(_Z5Scan1PfS_j)
        /*0008*/ 	.word	0x00000015


	//----- nvinfo : EIATTR_FRAME_SIZE
	.align		4
.L_1:
        /*000c*/ 	.byte	0x04, 0x11
        /*000e*/ 	.short	(.L_3 - .L_2)
	.align		4
.L_2:
        /*0010*/ 	.word	index@(_Z5Scan1PfS_j)
        /*0014*/ 	.word	0x00000000


	//----- nvinfo : EIATTR_REGCOUNT
	.align		4
.L_3:
        /*0018*/ 	.byte	0x04, 0x2f
        /*001a*/ 	.short	(.L_5 - .L_4)
	.align		4
.L_4:
        /*001c*/ 	.word	index@(_Z5Scan2PfS_j)
        /*0020*/ 	.word	0x00000012


	//----- nvinfo : EIATTR_FRAME_SIZE
	.align		4
.L_5:
        /*0024*/ 	.byte	0x04, 0x11
        /*0026*/ 	.short	(.L_7 - .L_6)
	.align		4
.L_6:
        /*0028*/ 	.word	index@(_Z5Scan2PfS_j)
        /*002c*/ 	.word	0x00000000


	//----- nvinfo : EIATTR_REGCOUNT
	.align		4
.L_7:
        /*0030*/ 	.byte	0x04, 0x2f
        /*0032*/ 	.short	(.L_9 - .L_8)
	.align		4
.L_8:
        /*0034*/ 	.word	index@(_Z3AddPfS_i)
        /*0038*/ 	.word	0x00000010


	//----- nvinfo : EIATTR_FRAME_SIZE
	.align		4
.L_9:
        /*003c*/ 	.byte	0x04, 0x11
        /*003e*/ 	.short	(.L_11 - .L_10)
	.align		4
.L_10:
        /*0040*/ 	.word	index@(_Z3AddPfS_i)
        /*0044*/ 	.word	0x00000000


	//----- nvinfo : EIATTR_MIN_STACK_SIZE
	.align		4
.L_11:
        /*0048*/ 	.byte	0x04, 0x12
        /*004a*/ 	.short	(.L_13 - .L_12)
	.align		4
.L_12:
        /*004c*/ 	.word	index@(_Z3AddPfS_i)
        /*0050*/ 	.word	0x00000000


	//----- nvinfo : EIATTR_MIN_STACK_SIZE
	.align		4
.L_13:
        /*0054*/ 	.byte	0x04, 0x12
        /*0056*/ 	.short	(.L_15 - .L_14)
	.align		4
.L_14:
        /*0058*/ 	.word	index@(_Z5Scan2PfS_j)
        /*005c*/ 	.word	0x00000000


	//----- nvinfo : EIATTR_MIN_STACK_SIZE
	.align		4
.L_15:
        /*0060*/ 	.byte	0x04, 0x12
        /*0062*/ 	.short	(.L_17 - .L_16)
	.align		4
.L_16:
        /*0064*/ 	.word	index@(_Z5Scan1PfS_j)
        /*0068*/ 	.word	0x00000000
.L_17:


//--------------------- .nv.compat                --------------------------
	.section	.nv.compat,"",@"SHT_CUDA_COMPAT_INFO"
	.align	4
        /*0000*/ 	.byte	0x02, 0x09, 0x00, 0x00, 0x02, 0x02, 0x01, 0x00, 0x02, 0x05, 0x05, 0x00, 0x03, 0x07, 0x01, 0x01
        /*0010*/ 	.byte	0x02, 0x03, 0x00, 0x00, 0x02, 0x06, 0x01, 0x00, 0x04, 0x0b, 0x08, 0x00, 0x09, 0x00, 0x00, 0x00
        /*0020*/ 	.byte	0x00, 0x00, 0x00, 0x00


//--------------------- .nv.info._Z3AddPfS_i      --------------------------
	.section	.nv.info._Z3AddPfS_i,"",@"SHT_CUDA_INFO"
	.sectionflags	@""
	.align	4


	//----- nvinfo : EIATTR_CUDA_API_VERSION
	.align		4
        /*0000*/ 	.byte	0x04, 0x37
        /*0002*/ 	.short	(.L_19 - .L_18)
.L_18:
        /*0004*/ 	.word	0x00000082


	//----- nvinfo : EIATTR_KPARAM_INFO
	.align		4
.L_19:
        /*0008*/ 	.byte	0x04, 0x17
        /*000a*/ 	.short	(.L_21 - .L_20)
.L_20:
        /*000c*/ 	.word	0x00000000
        /*0010*/ 	.short	0x0002
        /*0012*/ 	.short	0x0010
        /*0014*/ 	.byte	0x00, 0xf0, 0x11, 0x00


	//----- nvinfo : EIATTR_KPARAM_INFO
	.align		4
.L_21:
        /*0018*/ 	.byte	0x04, 0x17
        /*001a*/ 	.short	(.L_23 - .L_22)
.L_22:
        /*001c*/ 	.word	0x00000000
        /*0020*/ 	.short	0x0001
        /*0022*/ 	.short	0x0008
        /*0024*/ 	.byte	0x00, 0xf5, 0x21, 0x00


	//----- nvinfo : EIATTR_KPARAM_INFO
	.align		4
.L_23:
        /*0028*/ 	.byte	0x04, 0x17
        /*002a*/ 	.short	(.L_25 - .L_24)
.L_24:
        /*002c*/ 	.word	0x00000000
        /*0030*/ 	.short	0x0000
        /*0032*/ 	.short	0x0000
        /*0034*/ 	.byte	0x00, 0xf5, 0x21, 0x00


	//----- nvinfo : EIATTR_SPARSE_MMA_MASK
	.align		4
.L_25:
        /*0038*/ 	.byte	0x03, 0x50
        /*003a*/ 	.short	0x0000


	//----- nvinfo : EIATTR_MAXREG_COUNT
	.align		4
        /*003c*/ 	.byte	0x03, 0x1b
        /*003e*/ 	.short	0x00ff


	//----- nvinfo : EIATTR_NUM_BARRIERS
	.align		4
        /*0040*/ 	.byte	0x02, 0x4c
        /*0042*/ 	.byte	0x01
	.zero		1


	//----- nvinfo : EIATTR_MERCURY_ISA_VERSION
	.align		4
        /*0044*/ 	.byte	0x03, 0x5f
        /*0046*/ 	.short	0x0101


	//----- nvinfo : EIATTR_VRC_CTA_INIT_COUNT
	.align		4
        /*0048*/ 	.byte	0x02, 0x4a
	.zero		1
	.zero		1


	//----- nvinfo : EIATTR_EXIT_INSTR_OFFSETS
	.align		4
        /*004c*/ 	.byte	0x04, 0x1c
        /*004e*/ 	.short	(.L_27 - .L_26)


	//   ....[0]....
.L_26:
        /*0050*/ 	.word	0x00000300


	//----- nvinfo : EIATTR_CBANK_PARAM_SIZE
	.align		4
.L_27:
        /*0054*/ 	.byte	0x03, 0x19
        /*0056*/ 	.short	0x0014


	//----- nvinfo : EIATTR_PARAM_CBANK
	.align		4
        /*0058*/ 	.byte	0x04, 0x0a
        /*005a*/ 	.short	(.L_29 - .L_28)
	.align		4
.L_28:
        /*005c*/ 	.word	index@(.nv.constant0._Z3AddPfS_i)
        /*0060*/ 	.short	0x0380
        /*0062*/ 	.short	0x0014


	//----- nvinfo : EIATTR_SW_WAR
	.align		4
.L_29:
        /*0064*/ 	.byte	0x04, 0x36
        /*0066*/ 	.short	(.L_31 - .L_30)
.L_30:
        /*0068*/ 	.word	0x00000008
.L_31:


//--------------------- .nv.info._Z5Scan2PfS_j    --------------------------
	.section	.nv.info._Z5Scan2PfS_j,"",@"SHT_CUDA_INFO"
	.sectionflags	@""
	.align	4


	//----- nvinfo : EIATTR_CUDA_API_VERSION
	.align		4
        /*0000*/ 	.byte	0x04, 0x37
        /*0002*/ 	.short	(.L_33 - .L_32)
.L_32:
        /*0004*/ 	.word	0x00000082


	//----- nvinfo : EIATTR_KPARAM_INFO
	.align		4
.L_33:
        /*0008*/ 	.byte	0x04, 0x17
        /*000a*/ 	.short	(.L_35 - .L_34)
.L_34:
        /*000c*/ 	.word	0x00000000
        /*0010*/ 	.short	0x0002
        /*0012*/ 	.short	0x0010
        /*0014*/ 	.byte	0x00, 0xf0, 0x11, 0x00


	//----- nvinfo : EIATTR_KPARAM_INFO
	.align		4
.L_35:
        /*0018*/ 	.byte	0x04, 0x17
        /*001a*/ 	.short	(.L_37 - .L_36)
.L_36:
        /*001c*/ 	.word	0x00000000
        /*0020*/ 	.short	0x0001
        /*0022*/ 	.short	0x0008
        /*0024*/ 	.byte	0x00, 0xf5, 0x21, 0x00


	//----- nvinfo : EIATTR_KPARAM_INFO
	.align		4
.L_37:
        /*0028*/ 	.byte	0x04, 0x17
        /*002a*/ 	.short	(.L_39 - .L_38)
.L_38:
        /*002c*/ 	.word	0x00000000
        /*0030*/ 	.short	0x0000
        /*0032*/ 	.short	0x0000
        /*0034*/ 	.byte	0x00, 0xf5, 0x21, 0x00


	//----- nvinfo : EIATTR_SPARSE_MMA_MASK
	.align		4
.L_39:
        /*0038*/ 	.byte	0x03, 0x50
        /*003a*/ 	.short	0x0000


	//----- nvinfo : EIATTR_MAXREG_COUNT
	.align		4
        /*003c*/ 	.byte	0x03, 0x1b
        /*003e*/ 	.short	0x00ff


	//----- nvinfo : EIATTR_NUM_BARRIERS
	.align		4
        /*0040*/ 	.byte	0x02, 0x4c
        /*0042*/ 	.byte	0x01
	.zero		1


	//----- nvinfo : EIATTR_MERCURY_ISA_VERSION
	.align		4
        /*0044*/ 	.byte	0x03, 0x5f
        /*0046*/ 	.short	0x0101


	//----- nvinfo : EIATTR_VRC_CTA_INIT_COUNT
	.align		4
        /*0048*/ 	.byte	0x02, 0x4a
	.zero		1
	.zero		1


	//----- nvinfo : EIATTR_EXIT_INSTR_OFFSETS
	.align		4
        /*004c*/ 	.byte	0x04, 0x1c
        /*004e*/ 	.short	(.L_41 - .L_40)


	//   ....[0]....
.L_40:
        /*0050*/ 	.word	0x00000b50


	//----- nvinfo : EIATTR_CBANK_PARAM_SIZE
	.align		4
.L_41:
        /*0054*/ 	.byte	0x03, 0x19
        /*0056*/ 	.short	0x0014


	//----- nvinfo : EIATTR_PARAM_CBANK
	.align		4
        /*0058*/ 	.byte	0x04, 0x0a
        /*005a*/ 	.short	(.L_43 - .L_42)
	.align		4
.L_42:
        /*005c*/ 	.word	index@(.nv.constant0._Z5Scan2PfS_j)
        /*0060*/ 	.short	0x0380
        /*0062*/ 	.short	0x0014


	//----- nvinfo : EIATTR_SW_WAR
	.align		4
.L_43:
        /*0064*/ 	.byte	0x04, 0x36
        /*0066*/ 	.short	(.L_45 - .L_44)
.L_44:
        /*0068*/ 	.word	0x00000008
.L_45:


//--------------------- .nv.info._Z5Scan1PfS_j    --------------------------
	.section	.nv.info._Z5Scan1PfS_j,"",@"SHT_CUDA_INFO"
	.sectionflags	@""
	.align	4


	//----- nvinfo : EIATTR_CUDA_API_VERSION
	.align		4
        /*0000*/ 	.byte	0x04, 0x37
        /*0002*/ 	.short	(.L_47 - .L_46)
.L_46:
        /*0004*/ 	.word	0x00000082


	//----- nvinfo : EIATTR_KPARAM_INFO
	.align		4
.L_47:
        /*0008*/ 	.byte	0x04, 0x17
        /*000a*/ 	.short	(.L_49 - .L_48)
.L_48:
        /*000c*/ 	.word	0x00000000
        /*0010*/ 	.short	0x0002
        /*0012*/ 	.short	0x0010
        /*0014*/ 	.byte	0x00, 0xf0, 0x11, 0x00


	//----- nvinfo : EIATTR_KPARAM_INFO
	.align		4
.L_49:
        /*0018*/ 	.byte	0x04, 0x17
        /*001a*/ 	.short	(.L_51 - .L_50)
.L_50:
        /*001c*/ 	.word	0x00000000
        /*0020*/ 	.short	0x0001
        /*0022*/ 	.short	0x0008
        /*0024*/ 	.byte	0x00, 0xf5, 0x21, 0x00


	//----- nvinfo : EIATTR_KPARAM_INFO
	.align		4
.L_51:
        /*0028*/ 	.byte	0x04, 0x17
        /*002a*/ 	.short	(.L_53 - .L_52)
.L_52:
        /*002c*/ 	.word	0x00000000
        /*0030*/ 	.short	0x0000
        /*0032*/ 	.short	0x0000
        /*0034*/ 	.byte	0x00, 0xf5, 0x21, 0x00


	//----- nvinfo : EIATTR_SPARSE_MMA_MASK
	.align		4
.L_53:
        /*0038*/ 	.byte	0x03, 0x50
        /*003a*/ 	.short	0x0000


	//----- nvinfo : EIATTR_MAXREG_COUNT
	.align		4
        /*003c*/ 	.byte	0x03, 0x1b
        /*003e*/ 	.short	0x00ff


	//----- nvinfo : EIATTR_NUM_BARRIERS
	.align		4
        /*0040*/ 	.byte	0x02, 0x4c
        /*0042*/ 	.byte	0x01
	.zero		1


	//----- nvinfo : EIATTR_MERCURY_ISA_VERSION
	.align		4
        /*0044*/ 	.byte	0x03, 0x5f
        /*0046*/ 	.short	0x0101


	//----- nvinfo : EIATTR_VRC_CTA_INIT_COUNT
	.align		4
        /*0048*/ 	.byte	0x02, 0x4a
	.zero		1
	.zero		1


	//----- nvinfo : EIATTR_EXIT_INSTR_OFFSETS
	.align		4
        /*004c*/ 	.byte	0x04, 0x1c
        /*004e*/ 	.short	(.L_55 - .L_54)


	//   ....[0]....
.L_54:
        /*0050*/ 	.word	0x00000c10


	//----- nvinfo : EIATTR_CBANK_PARAM_SIZE
	.align		4
.L_55:
        /*0054*/ 	.byte	0x03, 0x19
        /*0056*/ 	.short	0x0014


	//----- nvinfo : EIATTR_PARAM_CBANK
	.align		4
        /*0058*/ 	.byte	0x04, 0x0a
        /*005a*/ 	.short	(.L_57 - .L_56)
	.align		4
.L_56:
        /*005c*/ 	.word	index@(.nv.constant0._Z5Scan1PfS_j)
        /*0060*/ 	.short	0x0380
        /*0062*/ 	.short	0x0014


	//----- nvinfo : EIATTR_SW_WAR
	.align		4
.L_57:
        /*0064*/ 	.byte	0x04, 0x36
        /*0066*/ 	.short	(.L_59 - .L_58)
.L_58:
        /*0068*/ 	.word	0x00000008
.L_59:


//--------------------- .nv.callgraph             --------------------------
	.section	.nv.callgraph,"",@"SHT_CUDA_CALLGRAPH"
	.align	4
	.sectionentsize	8
	.align		4
        /*0000*/ 	.word	0x00000000
	.align		4
        /*0004*/ 	.word	0xffffffff
	.align		4
        /*0008*/ 	.word	0x00000000
	.align		4
        /*000c*/ 	.word	0xfffffffe
	.align		4
        /*0010*/ 	.word	0x00000000
	.align		4
        /*0014*/ 	.word	0xfffffffd
	.align		4
        /*0018*/ 	.word	0x00000000
	.align		4
        /*001c*/ 	.word	0xfffffffc


//--------------------- .text._Z3AddPfS_i         --------------------------
	.section	.text._Z3AddPfS_i,"ax",@progbits
	.align	128
        .global         _Z3AddPfS_i
        .type           _Z3AddPfS_i,@function
        .size           _Z3AddPfS_i,(.L_x_4 - _Z3AddPfS_i)
        .other          _Z3AddPfS_i,@"STO_CUDA_ENTRY STV_DEFAULT"
_Z3AddPfS_i:
.text._Z3AddPfS_i:
[----:B------:R-:W-:Y:S01]  /*0000*/  LDC R1, c[0x0][0x37c] ;  /* 0x0000df00ff017b82 */ /* 0x000fe20000000800 */
[----:B------:R-:W0:Y:S07]  /*0010*/  S2R R11, SR_CTAID.X ;  /* 0x00000000000b7919 */ /* 0x000e2e0000002500 */
[----:B------:R-:W1:Y:S01]  /*0020*/  LDC R8, c[0x0][0x360] ;  /* 0x0000d800ff087b82 */ /* 0x000e620000000800 */
[----:B------:R-:W2:Y:S01]  /*0030*/  LDCU UR4, c[0x0][0x390] ;  /* 0x00007200ff0477ac */ /* 0x000ea20008000800 */
[----:B------:R-:W3:Y:S01]  /*0040*/  S2R R13, SR_TID.X ;  /* 0x00000000000d7919 */ /* 0x000ee20000002100 */
[----:B------:R-:W4:Y:S05]  /*0050*/  LDCU.64 UR6, c[0x0][0x358] ;  /* 0x00006b00ff0677ac */ /* 0x000f2a0008000a00 */
[----:B------:R-:W5:Y:S01]  /*0060*/  LDC.64 R4, c[0x0][0x388] ;  /* 0x0000e200ff047b82 */ /* 0x000f620000000a00 */
[C---:B0-----:R-:W-:Y:S01]  /*0070*/  ISETP.NE.AND P2, PT, R11.reuse, RZ, PT ;  /* 0x000000ff0b00720c */ /* 0x041fe20003f45270 */
[----:B-1----:R-:W-:-:S05]  /*0080*/  IMAD R0, R11, R8, RZ ;  /* 0x000000080b007224 */ /* 0x002fca00078e02ff */
[----:B---3--:R-:W-:-:S04]  /*0090*/  LEA R3, R0, R13, 0x1 ;  /* 0x0000000d00037211 */ /* 0x008fc800078e08ff */
[C---:B------:R-:W-:Y:S02]  /*00a0*/  IADD3 R9, PT, PT, R3.reuse, R8, RZ ;  /* 0x0000000803097210 */ /* 0x040fe40007ffe0ff */
[----:B--2---:R-:W-:Y:S01]  /*00b0*/  ISETP.GE.AND P0, PT, R3, UR4, PT ;  /* 0x0000000403007c0c */ /* 0x004fe2000bf06270 */
[----:B------:R-:W0:Y:S01]  /*00c0*/  @P2 LDC.64 R6, c[0x0][0x380] ;  /* 0x0000e000ff062b82 */ /* 0x000e220000000a00 */
[----:B------:R-:W-:Y:S01]  /*00d0*/  ISETP.GE.U32.AND P1, PT, R9, UR4, PT ;  /* 0x0000000409007c0c */ /* 0x000fe2000bf26070 */
[----:B-----5:R-:W-:Y:S01]  /*00e0*/  IMAD.WIDE R2, R3, 0x4, R4 ;  /* 0x0000000403027825 */ /* 0x020fe200078e0204 */
[----:B------:R-:W-:-:S03]  /*00f0*/  @P2 IADD3 R11, PT, PT, R11, -0x1, RZ ;  /* 0xffffffff0b0b2810 */ /* 0x000fc60007ffe0ff */
[----:B------:R-:W-:-:S06]  /*0100*/  IMAD.WIDE.U32 R4, R9, 0x4, R4 ;  /* 0x0000000409047825 */ /* 0x000fcc00078e0004 */
[----:B----4-:R-:W2:Y:S01]  /*0110*/  @!P0 LDG.E R9, desc[UR6][R2.64] ;  /* 0x0000000602098981 */ /* 0x010ea2000c1e1900 */
[----:B0-----:R-:W-:-:S03]  /*0120*/  @P2 IMAD.WIDE.U32 R6, R11, 0x4, R6 ;  /* 0x000000040b062825 */ /* 0x001fc600078e0006 */
[----:B------:R-:W3:Y:S04]  /*0130*/  @!P1 LDG.E R11, desc[UR6][R4.64] ;  /* 0x00000006040b9981 */ /* 0x000ee8000c1e1900 */
[----:B------:R-:W4:Y:S01]  /*0140*/  @P2 LDG.E R6, desc[UR6][R6.64] ;  /* 0x0000000606062981 */ /* 0x000f22000c1e1900 */
[----:B------:R-:W0:Y:S01]  /*0150*/  S2UR UR5, SR_CgaCtaId ;  /* 0x00000000000579c3 */ /* 0x000e220000008800 */
[----:B------:R-:W-:Y:S02]  /*0160*/  UMOV UR4, 0x400 ;  /* 0x0000040000047882 */ /* 0x000fe40000000000 */
[----:B0-----:R-:W-:-:S06]  /*0170*/  ULEA UR4, UR5, UR4, 0x18 ;  /* 0x0000000405047291 */ /* 0x001fcc000f8ec0ff */
[----:B------:R-:W-:-:S04]  /*0180*/  LEA R0, R13, UR4, 0x2 ;  /* 0x000000040d007c11 */ /* 0x000fc8000f8e10ff */
[----:B------:R-:W-:Y:S01]  /*0190*/  LEA R8, R8, R0, 0x2 ;  /* 0x0000000008087211 */ /* 0x000fe200078e10ff */
[----:B--2---:R0:W-:Y:S04]  /*01a0*/  @!P0 STS [R0], R9 ;  /* 0x0000000900008388 */ /* 0x0041e80000000800 */
[----:B------:R0:W-:Y:S04]  /*01b0*/  @P0 STS [R0], RZ ;  /* 0x000000ff00000388 */ /* 0x0001e80000000800 */
[----:B---3--:R0:W-:Y:S04]  /*01c0*/  @!P1 STS [R8], R11 ;  /* 0x0000000b08009388 */ /* 0x0081e80000000800 */
[----:B------:R0:W-:Y:S04]  /*01d0*/  @P1 STS [R8], RZ ;  /* 0x000000ff08001388 */ /* 0x0001e80000000800 */
[----:B----4-:R0:W-:Y:S01]  /*01e0*/  @P2 STS [UR4+0x2000], R6 ;  /* 0x00200006ff002988 */ /* 0x0101e20008000804 */
[----:B------:R-:W-:Y:S06]  /*01f0*/  BAR.SYNC.DEFER_BLOCKING 0x0 ;  /* 0x0000000000007b1d */ /* 0x000fec0000010000 */
[----:B------:R-:W-:Y:S05]  /*0200*/  @!P2 BRA `(.L_x_0) ;  /* 0x000000000024a947 */ /* 0x000fea0003800000 */
[----:B0-----:R-:W-:Y:S04]  /*0210*/  @!P0 LDS R6, [UR4+0x2000] ;  /* 0x00200004ff068984 */ /* 0x001fe80008000800 */
[----:B------:R-:W0:Y:S02]  /*0220*/  @!P0 LDS R7, [R0] ;  /* 0x0000000000078984 */ /* 0x000e240000000800 */
[----:B0-----:R-:W-:-:S05]  /*0230*/  @!P0 FADD R7, R6, R7 ;  /* 0x0000000706078221 */ /* 0x001fca0000000000 */
[----:B------:R-:W-:Y:S04]  /*0240*/  @!P0 STS [R0], R7 ;  /* 0x0000000700008388 */ /* 0x000fe80000000800 */
[----:B------:R-:W-:Y:S04]  /*0250*/  @!P1 LDS R6, [UR4+0x2000] ;  /* 0x00200004ff069984 */ /* 0x000fe80008000800 */
[----:B------:R-:W0:Y:S02]  /*0260*/  @!P1 LDS R9, [R8] ;  /* 0x0000000008099984 */ /* 0x000e240000000800 */
[----:B0-----:R-:W-:-:S05]  /*0270*/  @!P1 FADD R9, R6, R9 ;  /* 0x0000000906099221 */ /* 0x001fca0000000000 */
[----:B------:R1:W-:Y:S01]  /*0280*/  @!P1 STS [R8], R9 ;  /* 0x0000000908009388 */ /* 0x0003e20000000800 */
[----:B------:R-:W-:Y:S06]  /*0290*/  BAR.SYNC.DEFER_BLOCKING 0x0 ;  /* 0x0000000000007b1d */ /* 0x000fec0000010000 */
.L_x_0:
[----:B------:R-:W-:Y:S06]  /*02a0*/  BAR.SYNC.DEFER_BLOCKING 0x0 ;  /* 0x0000000000007b1d */ /* 0x000fec0000010000 */
[----:B------:R-:W2:Y:S04]  /*02b0*/  @!P0 LDS R7, [R0] ;  /* 0x0000000000078984 */ /* 0x000ea80000000800 */
[----:B01----:R-:W0:Y:S04]  /*02c0*/  @!P1 LDS R9, [R8] ;  /* 0x0000000008099984 */ /* 0x003e280000000800 */
[----:B--2---:R-:W-:Y:S04]  /*02d0*/  @!P0 STG.E desc[UR6][R2.64], R7 ;  /* 0x0000000702008986 */ /* 0x004fe8000c101906 */
[----:B0-----:R-:W-:Y:S01]  /*02e0*/  @!P1 STG.E desc[UR6][R4.64], R9 ;  /* 0x0000000904009986 */ /* 0x001fe2000c101906 */
[----:B------:R-:W-:Y:S06]  /*02f0*/  BAR.SYNC.DEFER_BLOCKING 0x0 ;  /* 0x0000000000007b1d */ /* 0x000fec0000010000 */
[----:B------:R-:W-:Y:S05]  /*0300*/  EXIT ;  /* 0x000000000000794d */ /* 0x000fea0003800000 */
.L_x_1:
[----:B------:R-:W-:-:S00]  /*0310*/  BRA `(.L_x_1) ;  /* 0xfffffffc00fc7947 */ /* 0x000fc0000383ffff */
[----:B------:R-:W-:-:S00]  /*0320*/  NOP ;  /* 0x0000000000007918 */ /* 0x000fc00000000000 */
        /* <DEDUP_REMOVED lines=13> */
.L_x_4:


//--------------------- .text._Z5Scan2PfS_j       --------------------------
	.section	.text._Z5Scan2PfS_j,"ax",@progbits
	.align	128
        .global         _Z5Scan2PfS_j
        .type           _Z5Scan2PfS_j,@function
        .size           _Z5Scan2PfS_j,(.L_x_5 - _Z5Scan2PfS_j)
        .other          _Z5Scan2PfS_j,@"STO_CUDA_ENTRY STV_DEFAULT"
_Z5Scan2PfS_j:
.text._Z5Scan2PfS_j:
[----:B------:R-:W-:Y:S01]  /*0000*/  LDC R1, c[0x0][0x37c] ;  /* 0x0000df00ff017b82 */ /* 0x000fe20000000800 */
[----:B------:R-:W0:Y:S07]  /*0010*/  S2R R3, SR_TID.X ;  /* 0x0000000000037919 */ /* 0x000e2e0000002100 */
[----:B------:R-:W1:Y:S01]  /*0020*/  S2UR UR4, SR_CTAID.X ;  /* 0x00000000000479c3 */ /* 0x000e620000002500 */
[----:B------:R-:W2:Y:S01]  /*0030*/  LDCU UR5, c[0x0][0x390] ;  /* 0x00007200ff0577ac */ /* 0x000ea20008000800 */
[----:B------:R-:W3:Y:S06]  /*0040*/  LDCU.64 UR6, c[0x0][0x358] ;  /* 0x00006b00ff0677ac */ /* 0x000eec0008000a00 */
[----:B------:R-:W1:Y:S02]  /*0050*/  LDC R4, c[0x0][0x360] ;  /* 0x0000d800ff047b82 */ /* 0x000e640000000800 */
[----:B-1----:R-:W-:-:S05]  /*0060*/  IMAD R2, R4, UR4, RZ ;  /* 0x0000000404027c24 */ /* 0x002fca000f8e02ff */
[----:B0-----:R-:W-:-:S04]  /*0070*/  LEA R2, R2, R3, 0x1 ;  /* 0x0000000302027211 */ /* 0x001fc800078e08ff */
[C---:B------:R-:W-:Y:S02]  /*0080*/  IADD3 R0, PT, PT, R2.reuse, R4, RZ ;  /* 0x0000000402007210 */ /* 0x040fe40007ffe0ff */
[----:B--2---:R-:W-:Y:S02]  /*0090*/  ISETP.GE.U32.AND P1, PT, R2, UR5, PT ;  /* 0x0000000502007c0c */ /* 0x004fe4000bf26070 */
[----:B------:R-:W-:-:S11]  /*00a0*/  ISETP.GE.U32.AND P0, PT, R0, UR5, PT ;  /* 0x0000000500007c0c */ /* 0x000fd6000bf06070 */
[----:B------:R-:W0:Y:S08]  /*00b0*/  @!P1 LDC.64 R6, c[0x0][0x388] ;  /* 0x0000e200ff069b82 */ /* 0x000e300000000a00 */
[----:B------:R-:W1:Y:S01]  /*00c0*/  @!P0 LDC.64 R8, c[0x0][0x388] ;  /* 0x0000e200ff088b82 */ /* 0x000e620000000a00 */
[----:B0-----:R-:W-:-:S05]  /*00d0*/  @!P1 IMAD.WIDE R6, R2, 0x4, R6 ;  /* 0x0000000402069825 */ /* 0x001fca00078e0206 */
[----:B---3--:R0:W2:Y:S01]  /*00e0*/  @!P1 LDG.E R10, desc[UR6][R6.64] ;  /* 0x00000006060a9981 */ /* 0x0080a2000c1e1900 */
[----:B-1----:R-:W-:-:S06]  /*00f0*/  @!P0 IMAD.WIDE.U32 R8, R0, 0x4, R8 ;  /* 0x0000000400088825 */ /* 0x002fcc00078e0008 */
[----:B------:R-:W3:Y:S01]  /*0100*/  @!P0 LDG.E R9, desc[UR6][R8.64] ;  /* 0x0000000608098981 */ /* 0x000ee2000c1e1900 */
[----:B------:R-:W1:Y:S01]  /*0110*/  S2UR UR5, SR_CgaCtaId ;  /* 0x00000000000579c3 */ /* 0x000e620000008800 */
[----:B------:R-:W-:Y:S02]  /*0120*/  UMOV UR4, 0x400 ;  /* 0x0000040000047882 */ /* 0x000fe40000000000 */
[----:B-1----:R-:W-:-:S06]  /*0130*/  ULEA UR4, UR5, UR4, 0x18 ;  /* 0x0000000405047291 */ /* 0x002fcc000f8ec0ff */
[----:B------:R-:W-:-:S04]  /*0140*/  LEA R5, R3, UR4, 0x2 ;  /* 0x0000000403057c11 */ /* 0x000fc8000f8e10ff */
[----:B------:R-:W-:Y:S02]  /*0150*/  LEA R4, R4, R5, 0x2 ;  /* 0x0000000504047211 */ /* 0x000fe400078e10ff */
[C---:B------:R-:W-:Y:S02]  /*0160*/  LEA R11, R3.reuse, UR4, 0x3 ;  /* 0x00000004030b7c11 */ /* 0x040fe4000f8e18ff */
[C---:B------:R-:W-:Y:S02]  /*0170*/  ISETP.GT.U32.AND P3, PT, R3.reuse, 0x1ff, PT ;  /* 0x000001ff0300780c */ /* 0x040fe40003f64070 */
[----:B0-----:R-:W-:-:S04]  /*0180*/  IADD3 R7, PT, PT, R3, 0x1, RZ ;  /* 0x0000000103077810 */ /* 0x001fc80007ffe0ff */
[----:B------:R-:W-:Y:S02]  /*0190*/  LEA R6, R7, UR4, 0x3 ;  /* 0x0000000407067c11 */ /* 0x000fe4000f8e18ff */
[----:B------:R-:W-:-:S13]  /*01a0*/  ISETP.GT.U32.AND P2, PT, R3, 0xff, PT ;  /* 0x000000ff0300780c */ /* 0x000fda0003f44070 */
[----:B------:R-:W-:Y:S01]  /*01b0*/  @!P2 IMAD R14, R3, 0x18, R6 ;  /* 0x00000018030ea824 */ /* 0x000fe200078e0206 */
[----:B--2---:R-:W-:Y:S04]  /*01c0*/  @!P1 STS [R5], R10 ;  /* 0x0000000a05009388 */ /* 0x004fe80000000800 */
[----:B------:R-:W-:Y:S04]  /*01d0*/  @P1 STS [R5], RZ ;  /* 0x000000ff05001388 */ /* 0x000fe80000000800 */
[----:B---3--:R-:W-:Y:S04]  /*01e0*/  @!P0 STS [R4], R9 ;  /* 0x0000000904008388 */ /* 0x008fe80000000800 */
[----:B------:R-:W-:Y:S01]  /*01f0*/  @P0 STS [R4], RZ ;  /* 0x000000ff04000388 */ /* 0x000fe20000000800 */
[----:B------:R-:W-:Y:S06]  /*0200*/  BAR.SYNC.DEFER_BLOCKING 0x0 ;  /* 0x0000000000007b1d */ /* 0x000fec0000010000 */
[----:B------:R-:W0:Y:S02]  /*0210*/  LDS.64 R12, [R11] ;  /* 0x000000000b0c7984 */ /* 0x000e240000000a00 */
[----:B0-----:R-:W-:-:S05]  /*0220*/  FADD R12, R12, R13 ;  /* 0x0000000d0c0c7221 */ /* 0x001fca0000000000 */
[----:B------:R-:W-:Y:S01]  /*0230*/  STS [R11+0x4], R12 ;  /* 0x0000040c0b007388 */ /* 0x000fe20000000800 */
[----:B------:R-:W-:Y:S01]  /*0240*/  @!P3 LEA R13, R3, R6, 0x3 ;  /* 0x00000006030db211 */ /* 0x000fe200078e18ff */
[----:B------:R-:W-:Y:S06]  /*0250*/  BAR.SYNC.DEFER_BLOCKING 0x0 ;  /* 0x0000000000007b1d */ /* 0x000fec0000010000 */
[----:B------:R-:W-:Y:S04]  /*0260*/  @!P3 LDS R8, [R13+-0x4] ;  /* 0xfffffc000d08b984 */ /* 0x000fe80000000800 */
[----:B------:R-:W0:Y:S02]  /*0270*/  @!P3 LDS R9, [R13+0x4] ;  /* 0x000004000d09b984 */ /* 0x000e240000000800 */
[----:B0-----:R-:W-:-:S05]  /*0280*/  @!P3 FADD R8, R8, R9 ;  /* 0x000000090808b221 */ /* 0x001fca0000000000 */
[----:B------:R-:W-:Y:S01]  /*0290*/  @!P3 STS [R13+0x4], R8 ;  /* 0x000004080d00b388 */ /* 0x000fe20000000800 */
[----:B------:R-:W-:Y:S06]  /*02a0*/  BAR.SYNC.DEFER_BLOCKING 0x0 ;  /* 0x0000000000007b1d */ /* 0x000fec0000010000 */
[----:B------:R-:W-:Y:S04]  /*02b0*/  @!P2 LDS R9, [R14+0x4] ;  /* 0x000004000e09a984 */ /* 0x000fe80000000800 */
[----:B------:R-:W0:Y:S01]  /*02c0*/  @!P2 LDS R10, [R14+0x14] ;  /* 0x000014000e0aa984 */ /* 0x000e220000000800 */
[----:B------:R-:W-:-:S13]  /*02d0*/  ISETP.GT.U32.AND P3, PT, R3, 0x7f, PT ;  /* 0x0000007f0300780c */ /* 0x000fda0003f64070 */
[----:B------:R-:W-:Y:S02]  /*02e0*/  @!P3 IMAD R15, R3, 0x38, R6 ;  /* 0x00000038030fb824 */ /* 0x000fe400078e0206 */
        /* <DEDUP_REMOVED lines=47> */
[----:B------:R-:W-:Y:S01]  /*05e0*/  ISETP.NE.AND P2, PT, R3, RZ, PT ;  /* 0x000000ff0300720c */ /* 0x000fe20003f45270 */
[----:B0-----:R-:W-:-:S05]  /*05f0*/  @!P3 FADD R10, R10, R11 ;  /* 0x0000000b0a0ab221 */ /* 0x001fca0000000000 */
[----:B------:R-:W-:Y:S01]  /*0600*/  @!P3 STS [R15+0xff4], R10 ;  /* 0x000ff40a0f00b388 */ /* 0x000fe20000000800 */
[----:B------:R-:W-:Y:S06]  /*0610*/  BAR.SYNC.DEFER_BLOCKING 0x0 ;  /* 0x0000000000007b1d */ /* 0x000fec0000010000 */
[----:B------:R-:W-:Y:S04]  /*0620*/  @!P2 LDS R8, [UR4+0xffc] ;  /* 0x000ffc04ff08a984 */ /* 0x000fe80008000800 */
[----:B------:R-:W0:Y:S02]  /*0630*/  @!P2 LDS R11, [UR4+0x1ffc] ;  /* 0x001ffc04ff0ba984 */ /* 0x000e240008000800 */
[----:B0-----:R-:W-:-:S05]  /*0640*/  @!P2 FADD R8, R8, R11 ;  /* 0x0000000b0808a221 */ /* 0x001fca0000000000 */
[----:B------:R-:W-:Y:S01]  /*0650*/  @!P2 STS [UR4+0x1ffc], R8 ;  /* 0x001ffc08ff00a988 */ /* 0x000fe20008000804 */
[----:B------:R-:W-:Y:S08]  /*0660*/  BAR.SYNC.DEFER_BLOCKING 0x0 ;  /* 0x0000000000007b1d */ /* 0x000ff00000010000 */
[----:B------:R-:W-:Y:S06]  /*0670*/  BAR.SYNC.DEFER_BLOCKING 0x0 ;  /* 0x0000000000007b1d */ /* 0x000fec0000010000 */
[----:B------:R-:W-:Y:S04]  /*0680*/  @!P2 LDS R9, [UR4+0xffc] ;  /* 0x000ffc04ff09a984 */ /* 0x000fe80008000800 */
[----:B------:R-:W0:Y:S01]  /*0690*/  @!P2 LDS R12, [UR4+0x17fc] ;  /* 0x0017fc04ff0ca984 */ /* 0x000e220008000800 */
[----:B------:R-:W-:-:S02]  /*06a0*/  ISETP.GT.U32.AND P3, PT, R3, 0x2, PT ;  /* 0x000000020300780c */ /* 0x000fc40003f64070 */
[----:B------:R-:W-:-:S11]  /*06b0*/  SHF.L.U32 R7, R7, 0x1, RZ ;  /* 0x0000000107077819 */ /* 0x000fd600000006ff */
[----:B------:R-:W-:Y:S02]  /*06c0*/  @!P3 IMAD R10, R7, 0x3fc, R6 ;  /* 0x000003fc070ab824 */ /* 0x000fe400078e0206 */
[----:B0-----:R-:W-:-:S05]  /*06d0*/  @!P2 FADD R9, R9, R12 ;  /* 0x0000000c0909a221 */ /* 0x001fca0000000000 */
[----:B------:R-:W-:Y:S01]  /*06e0*/  @!P2 STS [UR4+0x17fc], R9 ;  /* 0x0017fc09ff00a988 */ /* 0x000fe20008000804 */
[----:B------:R-:W-:Y:S06]  /*06f0*/  BAR.SYNC.DEFER_BLOCKING 0x0 ;  /* 0x0000000000007b1d */ /* 0x000fec0000010000 */
[----:B------:R-:W-:Y:S04]  /*0700*/  @!P3 LDS R8, [R10+-0x4] ;  /* 0xfffffc000a08b984 */ /* 0x000fe80000000800 */
[----:B------:R-:W0:Y:S01]  /*0710*/  @!P3 LDS R11, [R10+0x3fc] ;  /* 0x0003fc000a0bb984 */ /* 0x000e220000000800 */
[----:B------:R-:W-:Y:S01]  /*0720*/  ISETP.GT.U32.AND P2, PT, R3, 0x6, PT ;  /* 0x000000060300780c */ /* 0x000fe20003f44070 */
[----:B0-----:R-:W-:-:S05]  /*0730*/  @!P3 FADD R11, R8, R11 ;  /* 0x0000000b080bb221 */ /* 0x001fca0000000000 */
[----:B------:R-:W-:Y:S07]  /*0740*/  @!P3 STS [R10+0x3fc], R11 ;  /* 0x0003fc0b0a00b388 */ /* 0x000fee0000000800 */
[----:B------:R-:W-:Y:S01]  /*0750*/  @!P2 IMAD R8, R7, 0x1fc, R6 ;  /* 0x000001fc0708a824 */ /* 0x000fe200078e0206 */
[----:B------:R-:W-:Y:S06]  /*0760*/  BAR.SYNC.DEFER_BLOCKING 0x0 ;  /* 0x0000000000007b1d */ /* 0x000fec0000010000 */
[----:B------:R-:W-:Y:S04]  /*0770*/  @!P2 LDS R12, [R8+-0x4] ;  /* 0xfffffc00080ca984 */ /* 0x000fe80000000800 */
[----:B------:R-:W0:Y:S01]  /*0780*/  @!P2 LDS R13, [R8+0x1fc] ;  /* 0x0001fc00080da984 */ /* 0x000e220000000800 */
[----:B------:R-:W-:-:S13]  /*0790*/  ISETP.GT.U32.AND P3, PT, R3, 0xe, PT ;  /* 0x0000000e0300780c */ /* 0x000fda0003f64070 */
[----:B------:R-:W-:Y:S02]  /*07a0*/  @!P3 IMAD R9, R7, 0xfc, R6 ;  /* 0x000000fc0709b824 */ /* 0x000fe400078e0206 */
[----:B0-----:R-:W-:-:S05]  /*07b0*/  @!P2 FADD R13, R12, R13 ;  /* 0x0000000d0c0da221 */ /* 0x001fca0000000000 */
[----:B------:R-:W-:Y:S01]  /*07c0*/  @!P2 STS [R8+0x1fc], R13 ;  /* 0x0001fc0d0800a388 */ /* 0x000fe20000000800 */
        /* <DEDUP_REMOVED lines=32> */
[----:B------:R-:W-:Y:S01]  /*09d0*/  @!P2 LEA R14, R3, R6, 0x3 ;  /* 0x00000006030ea211 */ /* 0x000fe200078e18ff */
[----:B0-----:R-:W-:-:S05]  /*09e0*/  @!P3 FADD R10, R10, R11 ;  /* 0x0000000b0a0ab221 */ /* 0x001fca0000000000 */
[----:B------:R-:W-:Y:S01]  /*09f0*/  @!P3 STS [R7+0xc], R10 ;  /* 0x00000c0a0700b388 */ /* 0x000fe20000000800 */
[----:B------:R-:W-:Y:S06]  /*0a00*/  BAR.SYNC.DEFER_BLOCKING 0x0 ;  /* 0x0000000000007b1d */ /* 0x000fec0000010000 */
[----:B------:R-:W-:Y:S04]  /*0a10*/  @!P2 LDS R8, [R14+0x4] ;  /* 0x000004000e08a984 */ /* 0x000fe80000000800 */
[----:B------:R-:W0:Y:S01]  /*0a20*/  @!P2 LDS R11, [R14+0xc] ;  /* 0x00000c000e0ba984 */ /* 0x000e220000000800 */
[----:B------:R-:W-:Y:S01]  /*0a30*/  ISETP.NE.AND P3, PT, R3, 0x3ff, PT ;  /* 0x000003ff0300780c */ /* 0x000fe20003f65270 */
[----:B0-----:R-:W-:-:S02]  /*0a40*/  @!P2 FADD R3, R8, R11 ;  /* 0x0000000b0803a221 */ /* 0x001fc40000000000 */
[----:B------:R-:W0:Y:S03]  /*0a50*/  @!P0 LDC.64 R10, c[0x0][0x380] ;  /* 0x0000e000ff0a8b82 */ /* 0x000e260000000a00 */
[----:B------:R-:W-:Y:S05]  /*0a60*/  @!P2 STS [R14+0xc], R3 ;  /* 0x00000c030e00a388 */ /* 0x000fea0000000800 */
[----:B------:R-:W-:Y:S06]  /*0a70*/  BAR.SYNC.DEFER_BLOCKING 0x0 ;  /* 0x0000000000007b1d */ /* 0x000fec0000010000 */
[----:B------:R-:W-:Y:S04]  /*0a80*/  @P3 LDS R8, [R6+-0x4] ;  /* 0xfffffc0006083984 */ /* 0x000fe80000000800 */
[----:B------:R-:W1:Y:S02]  /*0a90*/  @P3 LDS R9, [R6] ;  /* 0x0000000006093984 */ /* 0x000e640000000800 */
[----:B-1----:R-:W-:-:S02]  /*0aa0*/  @P3 FADD R13, R8, R9 ;  /* 0x00000009080d3221 */ /* 0x002fc40000000000 */
[----:B------:R-:W1:Y:S03]  /*0ab0*/  @!P1 LDC.64 R8, c[0x0][0x380] ;  /* 0x0000e000ff089b82 */ /* 0x000e660000000a00 */
[----:B------:R-:W-:Y:S05]  /*0ac0*/  @P3 STS [R6], R13 ;  /* 0x0000000d06003388 */ /* 0x000fea0000000800 */
[----:B------:R-:W-:Y:S06]  /*0ad0*/  BAR.SYNC.DEFER_BLOCKING 0x0 ;  /* 0x0000000000007b1d */ /* 0x000fec0000010000 */
[----:B------:R-:W2:Y:S04]  /*0ae0*/  @!P1 LDS R5, [R5] ;  /* 0x0000000005059984 */ /* 0x000ea80000000800 */
[----:B------:R-:W3:Y:S01]  /*0af0*/  @!P0 LDS R7, [R4] ;  /* 0x0000000004078984 */ /* 0x000ee20000000800 */
[----:B-1----:R-:W-:-:S04]  /*0b00*/  @!P1 IMAD.WIDE R2, R2, 0x4, R8 ;  /* 0x0000000402029825 */ /* 0x002fc800078e0208 */
[----:B0-----:R-:W-:Y:S01]  /*0b10*/  @!P0 IMAD.WIDE.U32 R8, R0, 0x4, R10 ;  /* 0x0000000400088825 */ /* 0x001fe200078e000a */
[----:B--2---:R-:W-:Y:S04]  /*0b20*/  @!P1 STG.E desc[UR6][R2.64], R5 ;  /* 0x0000000502009986 */ /* 0x004fe8000c101906 */
[----:B---3--:R-:W-:Y:S01]  /*0b30*/  @!P0 STG.E desc[UR6][R8.64], R7 ;  /* 0x0000000708008986 */ /* 0x008fe2000c101906 */
[----:B------:R-:W-:Y:S06]  /*0b40*/  BAR.SYNC.DEFER_BLOCKING 0x0 ;  /* 0x0000000000007b1d */ /* 0x000fec0000010000 */
[----:B------:R-:W-:Y:S05]  /*0b50*/  EXIT ;  /* 0x000000000000794d */ /* 0x000fea0003800000 */
.L_x_2:
        /* <DEDUP_REMOVED lines=10> */
.L_x_5:


//--------------------- .text._Z5Scan1PfS_j       --------------------------
	.section	.text._Z5Scan1PfS_j,"ax",@progbits
	.align	128
        .global         _Z5Scan1PfS_j
        .type           _Z5Scan1PfS_j,@function
        .size           _Z5Scan1PfS_j,(.L_x_6 - _Z5Scan1PfS_j)
        .other          _Z5Scan1PfS_j,@"STO_CUDA_ENTRY STV_DEFAULT"
_Z5Scan1PfS_j:
.text._Z5Scan1PfS_j:
[----:B------:R-:W-:Y:S01]  /*0000*/  LDC R1, c[0x0][0x37c] ;  /* 0x0000df00ff017b82 */ /* 0x000fe20000000800 */
[----:B------:R-:W0:Y:S07]  /*0010*/  S2R R0, SR_CTAID.X ;  /* 0x0000000000007919 */ /* 0x000e2e0000002500 */
[----:B------:R-:W0:Y:S01]  /*0020*/  LDC R3, c[0x0][0x360] ;  /* 0x0000d800ff037b82 */ /* 0x000e220000000800 */
[----:B------:R-:W1:Y:S01]  /*0030*/  LDCU UR8, c[0x0][0x390] ;  /* 0x00007200ff0877ac */ /* 0x000e620008000800 */
[----:B------:R-:W2:Y:S01]  /*0040*/  S2R R5, SR_TID.X ;  /* 0x0000000000057919 */ /* 0x000ea20000002100 */
[----:B------:R-:W3:Y:S01]  /*0050*/  LDCU.64 UR6, c[0x0][0x358] ;  /* 0x00006b00ff0677ac */ /* 0x000ee20008000a00 */
[----:B0-----:R-:W-:-:S05]  /*0060*/  IMAD R4, R0, R3, RZ ;  /* 0x0000000300047224 */ /* 0x001fca00078e02ff */
[----:B--2---:R-:W-:-:S04]  /*0070*/  LEA R6, R4, R5, 0x1 ;  /* 0x0000000504067211 */ /* 0x004fc800078e08ff */
[C---:B-1----:R-:W-:Y:S02]  /*0080*/  ISETP.GE.U32.AND P1, PT, R6.reuse, UR8, PT ;  /* 0x0000000806007c0c */ /* 0x042fe4000bf26070 */
[C---:B------:R-:W-:Y:S02]  /*0090*/  IADD3 R2, PT, PT, R6.reuse, R3, RZ ;  /* 0x0000000306027210 */ /* 0x040fe40007ffe0ff */
[----:B------:R-:W-:Y:S02]  /*00a0*/  ISETP.LT.OR P0, PT, R6, 0x1, P1 ;  /* 0x000000010600780c */ /* 0x000fe40000f01670 */
[----:B------:R-:W-:-:S11]  /*00b0*/  ISETP.GE.U32.AND P2, PT, R2, UR8, PT ;  /* 0x0000000802007c0c */ /* 0x000fd6000bf46070 */
[----:B------:R-:W0:Y:S01]  /*00c0*/  @!P0 LDC.64 R10, c[0x0][0x388] ;  /* 0x0000e200ff0a8b82 */ /* 0x000e220000000a00 */
[----:B------:R-:W-:Y:S02]  /*00d0*/  @!P0 IADD3 R7, PT, PT, R6, -0x1, RZ ;  /* 0xffffffff06078810 */ /* 0x000fe40007ffe0ff */
[----:B------:R-:W-:-:S05]  /*00e0*/  @!P2 IADD3 R9, PT, PT, R2, -0x1, RZ ;  /* 0xffffffff0209a810 */ /* 0x000fca0007ffe0ff */
[----:B------:R-:W1:Y:S01]  /*00f0*/  @!P2 LDC.64 R12, c[0x0][0x388] ;  /* 0x0000e200ff0cab82 */ /* 0x000e620000000a00 */
[----:B0-----:R-:W-:-:S06]  /*0100*/  @!P0 IMAD.WIDE.U32 R10, R7, 0x4, R10 ;  /* 0x00000004070a8825 */ /* 0x001fcc00078e000a */
        /* <DEDUP_REMOVED lines=10> */
[----:B------:R-:W-:-:S04]  /*01b0*/  IADD3 R9, PT, PT, R5, 0x1, RZ ;  /* 0x0000000105097810 */ /* 0x000fc80007ffe0ff */
[----:B0-----:R-:W-:-:S07]  /*01c0*/  LEA R10, R9, UR4, 0x3 ;  /* 0x00000004090a7c11 */ /* 0x001fce000f8e18ff */
[----:B------:R-:W-:Y:S01]  /*01d0*/  @!P3 LEA R16, R5, R10, 0x3 ;  /* 0x0000000a0510b211 */ /* 0x000fe200078e18ff */
        /* <DEDUP_REMOVED lines=132> */
[----:B------:R0:W-:Y:S01]  /*0a20*/  @!P3 STS [R9+0xc], R14 ;  /* 0x00000c0e0900b388 */ /* 0x0001e20000000800 */
[----:B------:R-:W-:Y:S08]  /*0a30*/  BAR.SYNC.DEFER_BLOCKING 0x0 ;  /* 0x0000000000007b1d */ /* 0x000ff00000010000 */
[----:B0-----:R-:W0:Y:S01]  /*0a40*/  @!P2 LDC.64 R14, c[0x0][0x380] ;  /* 0x0000e000ff0eab82 */ /* 0x001e220000000a00 */
[----:B------:R-:W-:Y:S04]  /*0a50*/  @!P0 LDS R11, [R18+0x4] ;  /* 0x00000400120b8984 */ /* 0x000fe80000000800 */
[----:B------:R-:W1:Y:S01]  /*0a60*/  @!P0 LDS R16, [R18+0xc] ;  /* 0x00000c0012108984 */ /* 0x000e620000000800 */
[----:B------:R-:W-:Y:S01]  /*0a70*/  ISETP.NE.AND P3, PT, R5, 0x3ff, PT ;  /* 0x000003ff0500780c */ /* 0x000fe20003f65270 */
[----:B-1----:R-:W-:-:S05]  /*0a80*/  @!P0 FADD R11, R11, R16 ;  /* 0x000000100b0b8221 */ /* 0x002fca0000000000 */
[----:B------:R-:W-:Y:S01]  /*0a90*/  @!P0 STS [R18+0xc], R11 ;  /* 0x00000c0b12008388 */ /* 0x000fe20000000800 */
        /* <DEDUP_REMOVED lines=9> */
[----:B------:R-:W-:-:S04]  /*0b30*/  LEA R4, R4, 0x3ff, 0x1 ;  /* 0x000003ff04047811 */ /* 0x000fc800078e08ff */
[----:B------:R-:W-:-:S04]  /*0b40*/  ISETP.GE.U32.AND P0, PT, R4, UR8, PT ;  /* 0x0000000804007c0c */ /* 0x000fc8000bf06070 */
[----:B------:R-:W-:Y:S01]  /*0b50*/  ISETP.NE.OR P0, PT, R5, 0x3ff, P0 ;  /* 0x000003ff0500780c */ /* 0x000fe20000705670 */
[----:B-1----:R-:W-:-:S04]  /*0b60*/  @!P1 IMAD.WIDE R4, R6, 0x4, R12 ;  /* 0x0000000406049825 */ /* 0x002fc800078e020c */
[----:B0-----:R-:W-:Y:S01]  /*0b70*/  @!P2 IMAD.WIDE.U32 R12, R2, 0x4, R14 ;  /* 0x00000004020ca825 */ /* 0x001fe200078e000e */
[----:B--2---:R-:W-:Y:S04]  /*0b80*/  @!P1 STG.E desc[UR6][R4.64], R9 ;  /* 0x0000000904009986 */ /* 0x004fe8000c101906 */
[----:B---3--:R-:W-:Y:S03]  /*0b90*/  @!P2 STG.E desc[UR6][R12.64], R7 ;  /* 0x000000070c00a986 */ /* 0x008fe6000c101906 */
[----:B------:R-:W-:Y:S02]  /*0ba0*/  @!P0 LEA R6, R3, UR4, 0x2 ;  /* 0x0000000403068c11 */ /* 0x000fe4000f8e10ff */
[----:B------:R-:W0:Y:S08]  /*0bb0*/  @!P0 LDC.64 R2, c[0x0][0x388] ;  /* 0x0000e200ff028b82 */ /* 0x000e300000000a00 */
[----:B------:R-:W-:Y:S06]  /*0bc0*/  BAR.SYNC.DEFER_BLOCKING 0x0 ;  /* 0x0000000000007b1d */ /* 0x000fec0000010000 */
[----:B------:R-:W1:Y:S01]  /*0bd0*/  @!P0 LDS R11, [R6+0xffc] ;  /* 0x000ffc00060b8984 */ /* 0x000e620000000800 */
[----:B0-----:R-:W-:-:S05]  /*0be0*/  @!P0 IMAD.WIDE.U32 R2, R0, 0x4, R2 ;  /* 0x0000000400028825 */ /* 0x001fca00078e0002 */
[----:B-1----:R-:W-:Y:S01]  /*0bf0*/  @!P0 STG.E desc[UR6][R2.64], R11 ;  /* 0x0000000b02008986 */ /* 0x002fe2000c101906 */
[----:B------:R-:W-:Y:S06]  /*0c00*/  BAR.SYNC.DEFER_BLOCKING 0x0 ;  /* 0x0000000000007b1d */ /* 0x000fec0000010000 */
[----:B------:R-:W-:Y:S05]  /*0c10*/  EXIT ;  /* 0x000000000000794d */ /* 0x000fea0003800000 */
.L_x_3:
        /* <DEDUP_REMOVED lines=14> */
.L_x_6:


//--------------------- .nv.shared._Z3AddPfS_i    --------------------------
	.section	.nv.shared._Z3AddPfS_i,"aw",@nobits
	.sectionflags	@""
	.align	4
.nv.shared._Z3AddPfS_i:
	.zero		9220


//--------------------- .nv.shared.reserved.0     --------------------------
	.section	.nv.shared.reserved.0,"aw",@nobits
	.weak		__nv_reservedSMEM_offset_0_alias
	.size		__nv_reservedSMEM_offset_0_alias, 0, 64
	.other		__nv_reservedSMEM_offset_0_alias,@"STO_CUDA_RESERVED_SHARED STV_DEFAULT"
__nv_reservedSMEM_offset_0_alias:
	.zero		0
	.zero		64


//--------------------- .nv.shared._Z5Scan2PfS_j  --------------------------
	.section	.nv.shared._Z5Scan2PfS_j,"aw",@nobits
	.sectionflags	@""
	.align	4
.nv.shared._Z5Scan2PfS_j:
	.zero		9216


//--------------------- .nv.shared._Z5Scan1PfS_j  --------------------------
	.section	.nv.shared._Z5Scan1PfS_j,"aw",@nobits
	.sectionflags	@""
	.align	4
.nv.shared._Z5Scan1PfS_j:
	.zero		9216


//--------------------- .nv.constant0._Z3AddPfS_i --------------------------
	.section	.nv.constant0._Z3AddPfS_i,"a",@progbits
	.sectionflags	@""
	.align	4
.nv.constant0._Z3AddPfS_i:
	.zero		916


//--------------------- .nv.constant0._Z5Scan2PfS_j --------------------------
	.section	.nv.constant0._Z5Scan2PfS_j,"a",@progbits
	.sectionflags	@""
	.align	4
.nv.constant0._Z5Scan2PfS_j:
	.zero		916


//--------------------- .nv.constant0._Z5Scan1PfS_j --------------------------
	.section	.nv.constant0._Z5Scan1PfS_j,"a",@progbits
	.sectionflags	@""
	.align	4
.nv.constant0._Z5Scan1PfS_j:
	.zero		916


//--------------------- SYMBOLS --------------------------

	.type		.nv.reservedSmem.offset0,@object
	.size		.nv.reservedSmem.offset0,0x4
	.type		.nv.reservedSmem.cap,@object
	.size		.nv.reservedSmem.cap,0x4
